//
// Generated by NVIDIA NVVM Compiler
//
// Compiler Build ID: CL-36424714
// Cuda compilation tools, release 13.0, V13.0.88
// Based on NVVM 20.0.0
//

.version 9.0
.target sm_100
.address_size 64

	// .globl	_Z10matrix_addPKfS0_Pfii

.visible .entry _Z10matrix_addPKfS0_Pfii(
	.param .u64 .ptr .align 1 _Z10matrix_addPKfS0_Pfii_param_0,
	.param .u64 .ptr .align 1 _Z10matrix_addPKfS0_Pfii_param_1,
	.param .u64 .ptr .align 1 _Z10matrix_addPKfS0_Pfii_param_2,
	.param .u32 _Z10matrix_addPKfS0_Pfii_param_3,
	.param .u32 _Z10matrix_addPKfS0_Pfii_param_4
)
{


	ret;

}
	// .globl	_Z12matrix_scalePKfPffii
.visible .entry _Z12matrix_scalePKfPffii(
	.param .u64 .ptr .align 1 _Z12matrix_scalePKfPffii_param_0,
	.param .u64 .ptr .align 1 _Z12matrix_scalePKfPffii_param_1,
	.param .f32 _Z12matrix_scalePKfPffii_param_2,
	.param .u32 _Z12matrix_scalePKfPffii_param_3,
	.param .u32 _Z12matrix_scalePKfPffii_param_4
)
{


	ret;

}


// ===== COMPILED SASS (sm_100) =====

	.target	sm_100

	.elftype	@"ET_EXEC"


//--------------------- .note.nv.tkinfo           --------------------------
	.section	.note.nv.tkinfo,"",@"SHT_NOTE"
	.sectionflags	@"SHF_NOTE_NV_TKINFO"
	.tkinfo
        /*0018*/ 	.word	0x00000002
        /*0030*/ 	.string	""
        /*0030*/ 	.string	"ptxas"
        /*0030*/ 	.string	"Cuda compilation tools, release 13.0, V13.0.88"
        /*0030*/ 	.string	"Build cuda_13.0.r13.0/compiler.36424714_0"
        /*0030*/ 	.string	"-arch sm_100 -m 64 "



//--------------------- .note.nv.cuinfo           --------------------------
	.section	.note.nv.cuinfo,"",@"SHT_NOTE"
	.sectionflags	@"SHF_NOTE_NV_CUINFO"
        /*0018*/ 	.short	0x0002
        /*001a*/ 	.short	0x0064
        /*001c*/ 	.short	0x0082
	.zero		2


//--------------------- .nv.info                  --------------------------
	.section	.nv.info,"",@"SHT_CUDA_INFO"
	.align	4


	//----- nvinfo : EIATTR_REGCOUNT
	.align		4
        /*0000*/ 	.byte	0x04, 0x2f
        /*0002*/ 	.short	(.L_1 - .L_0)
	.align		4
.L_0:
        /*0004*/ 	.word	index@(_Z10matrix_addPKfS0_Pfii)
        /*0008*/ 	.word	0x00000004


	//----- nvinfo : EIATTR_FRAME_SIZE
	.align		4
.L_1:
        /*000c*/ 	.byte	0x04, 0x11
        /*000e*/ 	.short	(.L_3 - .L_2)
	.align		4
.L_2:
        /*0010*/ 	.word	index@(_Z10matrix_addPKfS0_Pfii)
        /*0014*/ 	.word	0x00000000


	//----- nvinfo : EIATTR_REGCOUNT
	.align		4
.L_3:
        /*0018*/ 	.byte	0x04, 0x2f
        /*001a*/ 	.short	(.L_5 - .L_4)
	.align		4
.L_4:
        /*001c*/ 	.word	index@(_Z12matrix_scalePKfPffii)
        /*0020*/ 	.word	0x00000004


	//----- nvinfo : EIATTR_FRAME_SIZE
	.align		4
.L_5:
        /*0024*/ 	.byte	0x04, 0x11
        /*0026*/ 	.short	(.L_7 - .L_6)
	.align		4
.L_6:
        /*0028*/ 	.word	index@(_Z12matrix_scalePKfPffii)
        /*002c*/ 	.word	0x00000000


	//----- nvinfo : EIATTR_MIN_STACK_SIZE
	.align		4
.L_7:
        /*0030*/ 	.byte	0x04, 0x12
        /*0032*/ 	.short	(.L_9 - .L_8)
	.align		4
.L_8:
        /*0034*/ 	.word	index@(_Z12matrix_scalePKfPffii)
        /*0038*/ 	.word	0x00000000


	//----- nvinfo : EIATTR_MIN_STACK_SIZE
	.align		4
.L_9:
        /*003c*/ 	.byte	0x04, 0x12
        /*003e*/ 	.short	(.L_11 - .L_10)
	.align		4
.L_10:
        /*0040*/ 	.word	index@(_Z10matrix_addPKfS0_Pfii)
        /*0044*/ 	.word	0x00000000
.L_11:


//--------------------- .nv.compat                --------------------------
	.section	.nv.compat,"",@"SHT_CUDA_COMPAT_INFO"
	.align	4
        /*0000*/ 	.byte	0x02, 0x09, 0x00, 0x00, 0x02, 0x02, 0x01, 0x00, 0x02, 0x05, 0x05, 0x00, 0x03, 0x07, 0x01, 0x01
        /*0010*/ 	.byte	0x02, 0x03, 0x00, 0x00, 0x02, 0x06, 0x01, 0x00, 0x04, 0x0b, 0x08, 0x00, 0x09, 0x00, 0x00, 0x00
        /*0020*/ 	.byte	0x00, 0x00, 0x00, 0x00


//--------------------- .nv.info._Z12matrix_scalePKfPffii --------------------------
	.section	.nv.info._Z12matrix_scalePKfPffii,"",@"SHT_CUDA_INFO"
	.sectionflags	@""
	.align	4


	//----- nvinfo : EIATTR_CUDA_API_VERSION
	.align		4
        /*0000*/ 	.byte	0x04, 0x37
        /*0002*/ 	.short	(.L_13 - .L_12)
.L_12:
        /*0004*/ 	.word	0x00000082


	//----- nvinfo : EIATTR_KPARAM_INFO
	.align		4
.L_13:
        /*0008*/ 	.byte	0x04, 0x17
        /*000a*/ 	.short	(.L_15 - .L_14)
.L_14:
        /*000c*/ 	.word	0x00000000
        /*0010*/ 	.short	0x0004
        /*0012*/ 	.short	0x0018
        /*0014*/ 	.byte	0x00, 0xf0, 0x11, 0x00


	//----- nvinfo : EIATTR_KPARAM_INFO
	.align		4
.L_15:
        /*0018*/ 	.byte	0x04, 0x17
        /*001a*/ 	.short	(.L_17 - .L_16)
.L_16:
        /*001c*/ 	.word	0x00000000
        /*0020*/ 	.short	0x0003
        /*0022*/ 	.short	0x0014
        /*0024*/ 	.byte	0x00, 0xf0, 0x11, 0x00


	//----- nvinfo : EIATTR_KPARAM_INFO
	.align		4
.L_17:
        /*0028*/ 	.byte	0x04, 0x17
        /*002a*/ 	.short	(.L_19 - .L_18)
.L_18:
        /*002c*/ 	.word	0x00000000
        /*0030*/ 	.short	0x0002
        /*0032*/ 	.short	0x0010
        /*0034*/ 	.byte	0x00, 0xf0, 0x11, 0x00


	//----- nvinfo : EIATTR_KPARAM_INFO
	.align		4
.L_19:
        /*0038*/ 	.byte	0x04, 0x17
        /*003a*/ 	.short	(.L_21 - .L_20)
.L_20:
        /*003c*/ 	.word	0x00000000
        /*0040*/ 	.short	0x0001
        /*0042*/ 	.short	0x0008
        /*0044*/ 	.byte	0x00, 0xf5, 0x21, 0x00


	//----- nvinfo : EIATTR_KPARAM_INFO
	.align		4
.L_21:
        /*0048*/ 	.byte	0x04, 0x17
        /*004a*/ 	.short	(.L_23 - .L_22)
.L_22:
        /*004c*/ 	.word	0x00000000
        /*0050*/ 	.short	0x0000
        /*0052*/ 	.short	0x0000
        /*0054*/ 	.byte	0x00, 0xf5, 0x21, 0x00


	//----- nvinfo : EIATTR_SPARSE_MMA_MASK
	.align		4
.L_23:
        /*0058*/ 	.byte	0x03, 0x50
        /*005a*/ 	.short	0x0000


	//----- nvinfo : EIATTR_MAXREG_COUNT
	.align		4
        /*005c*/ 	.byte	0x03, 0x1b
        /*005e*/ 	.short	0x00ff


	//----- nvinfo : EIATTR_MERCURY_ISA_VERSION
	.align		4
        /*0060*/ 	.byte	0x03, 0x5f
        /*0062*/ 	.short	0x0101


	//----- nvinfo : EIATTR_VRC_CTA_INIT_COUNT
	.align		4
        /*0064*/ 	.byte	0x02, 0x4a
	.zero		1
	.zero		1


	//----- nvinfo : EIATTR_EXIT_INSTR_OFFSETS
	.align		4
        /*0068*/ 	.byte	0x04, 0x1c
        /*006a*/ 	.short	(.L_25 - .L_24)


	//   ....[0]....
.L_24:
        /*006c*/ 	.word	0x00000010


	//----- nvinfo : EIATTR_CBANK_PARAM_SIZE
	.align		4
.L_25:
        /*0070*/ 	.byte	0x03, 0x19
        /*0072*/ 	.short	0x001c


	//----- nvinfo : EIATTR_PARAM_CBANK
	.align		4
        /*0074*/ 	.byte	0x04, 0x0a
        /*0076*/ 	.short	(.L_27 - .L_26)
	.align		4
.L_26:
        /*0078*/ 	.word	index@(.nv.constant0._Z12matrix_scalePKfPffii)
        /*007c*/ 	.short	0x0380
        /*007e*/ 	.short	0x001c


	//----- nvinfo : EIATTR_SW_WAR
	.align		4
.L_27:
        /*0080*/ 	.byte	0x04, 0x36
        /*0082*/ 	.short	(.L_29 - .L_28)
.L_28:
        /*0084*/ 	.word	0x00000008
.L_29:


//--------------------- .nv.info._Z10matrix_addPKfS0_Pfii --------------------------
	.section	.nv.info._Z10matrix_addPKfS0_Pfii,"",@"SHT_CUDA_INFO"
	.sectionflags	@""
	.align	4


	//----- nvinfo : EIATTR_CUDA_API_VERSION
	.align		4
        /*0000*/ 	.byte	0x04, 0x37
        /*0002*/ 	.short	(.L_31 - .L_30)
.L_30:
        /*0004*/ 	.word	0x00000082


	//----- nvinfo : EIATTR_KPARAM_INFO
	.align		4
.L_31:
        /*0008*/ 	.byte	0x04, 0x17
        /*000a*/ 	.short	(.L_33 - .L_32)
.L_32:
        /*000c*/ 	.word	0x00000000
        /*0010*/ 	.short	0x0004
        /*0012*/ 	.short	0x001c
        /*0014*/ 	.byte	0x00, 0xf0, 0x11, 0x00


	//----- nvinfo : EIATTR_KPARAM_INFO
	.align		4
.L_33:
        /*0018*/ 	.byte	0x04, 0x17
        /*001a*/ 	.short	(.L_35 - .L_34)
.L_34:
        /*001c*/ 	.word	0x00000000
        /*0020*/ 	.short	0x0003
        /*0022*/ 	.short	0x0018
        /*0024*/ 	.byte	0x00, 0xf0, 0x11, 0x00


	//----- nvinfo : EIATTR_KPARAM_INFO
	.align		4
.L_35:
        /*0028*/ 	.byte	0x04, 0x17
        /*002a*/ 	.short	(.L_37 - .L_36)
.L_36:
        /*002c*/ 	.word	0x00000000
        /*0030*/ 	.short	0x0002
        /*0032*/ 	.short	0x0010
        /*0034*/ 	.byte	0x00, 0xf5, 0x21, 0x00


	//----- nvinfo : EIATTR_KPARAM_INFO
	.align		4
.L_37:
        /*0038*/ 	.byte	0x04, 0x17
        /*003a*/ 	.short	(.L_39 - .L_38)
.L_38:
        /*003c*/ 	.word	0x00000000
        /*0040*/ 	.short	0x0001
        /*0042*/ 	.short	0x0008
        /*0044*/ 	.byte	0x00, 0xf5, 0x21, 0x00


	//----- nvinfo : EIATTR_KPARAM_INFO
	.align		4
.L_39:
        /*0048*/ 	.byte	0x04, 0x17
        /*004a*/ 	.short	(.L_41 - .L_40)
.L_40:
        /*004c*/ 	.word	0x00000000
        /*0050*/ 	.short	0x0000
        /*0052*/ 	.short	0x0000
        /*0054*/ 	.byte	0x00, 0xf5, 0x21, 0x00


	//----- nvinfo : EIATTR_SPARSE_MMA_MASK
	.align		4
.L_41:
        /*0058*/ 	.byte	0x03, 0x50
        /*005a*/ 	.short	0x0000


	//----- nvinfo : EIATTR_MAXREG_COUNT
	.align		4
        /*005c*/ 	.byte	0x03, 0x1b
        /*005e*/ 	.short	0x00ff


	//----- nvinfo : EIATTR_MERCURY_ISA_VERSION
	.align		4
        /*0060*/ 	.byte	0x03, 0x5f
        /*0062*/ 	.short	0x0101


	//----- nvinfo : EIATTR_VRC_CTA_INIT_COUNT
	.align		4
        /*0064*/ 	.byte	0x02, 0x4a
	.zero		1
	.zero		1


	//----- nvinfo : EIATTR_EXIT_INSTR_OFFSETS
	.align		4
        /*0068*/ 	.byte	0x04, 0x1c
        /*006a*/ 	.short	(.L_43 - .L_42)


	//   ....[0]....
.L_42:
        /*006c*/ 	.word	0x00000010


	//----- nvinfo : EIATTR_CBANK_PARAM_SIZE
	.align		4
.L_43:
        /*0070*/ 	.byte	0x03, 0x19
        /*0072*/ 	.short	0x0020


	//----- nvinfo : EIATTR_PARAM_CBANK
	.align		4
        /*0074*/ 	.byte	0x04, 0x0a
        /*0076*/ 	.short	(.L_45 - .L_44)
	.align		4
.L_44:
        /*0078*/ 	.word	index@(.nv.constant0._Z10matrix_addPKfS0_Pfii)
        /*007c*/ 	.short	0x0380
        /*007e*/ 	.short	0x0020


	//----- nvinfo : EIATTR_SW_WAR
	.align		4
.L_45:
        /*0080*/ 	.byte	0x04, 0x36
        /*0082*/ 	.short	(.L_47 - .L_46)
.L_46:
        /*0084*/ 	.word	0x00000008
.L_47:


//--------------------- .nv.callgraph             --------------------------
	.section	.nv.callgraph,"",@"SHT_CUDA_CALLGRAPH"
	.align	4
	.sectionentsize	8
	.align		4
        /*0000*/ 	.word	0x00000000
	.align		4
        /*0004*/ 	.word	0xffffffff
	.align		4
        /*0008*/ 	.word	0x00000000
	.align		4
        /*000c*/ 	.word	0xfffffffe
	.align		4
        /*0010*/ 	.word	0x00000000
	.align		4
        /*0014*/ 	.word	0xfffffffd
	.align		4
        /*0018*/ 	.word	0x00000000
	.align		4
        /*001c*/ 	.word	0xfffffffc


//--------------------- .text._Z12matrix_scalePKfPffii --------------------------
	.section	.text._Z12matrix_scalePKfPffii,"ax",@progbits
	.align	128
        .global         _Z12matrix_scalePKfPffii
        .type           _Z12matrix_scalePKfPffii,@function
        .size           _Z12matrix_scalePKfPffii,(.L_x_2 - _Z12matrix_scalePKfPffii)
        .other          _Z12matrix_scalePKfPffii,@"STO_CUDA_ENTRY STV_DEFAULT"
_Z12matrix_scalePKfPffii:
.text._Z12matrix_scalePKfPffii:
[----:B------:R-:W-:Y:S01]  /*0000*/  LDC R1, c[0x0][0x37c] ;  /* 0x0000df00ff017b82 */ /* 0x000fe20000000800 */
[----:B------:R-:W-:Y:S05]  /*0010*/  EXIT ;  /* 0x000000000000794d */ /* 0x000fea0003800000 */
.L_x_0:
[----:B------:R-:W-:-:S00]  /*0020*/  BRA `(.L_x_0) ;  /* 0xfffffffc00fc7947 */ /* 0x000fc0000383ffff */
[----:B------:R-:W-:-:S00]  /*0030*/  NOP ;  /* 0x0000000000007918 */ /* 0x000fc00000000000 */
        /* <DEDUP_REMOVED lines=12> */
.L_x_2:


//--------------------- .text._Z10matrix_addPKfS0_Pfii --------------------------
	.section	.text._Z10matrix_addPKfS0_Pfii,"ax",@progbits
	.align	128
        .global         _Z10matrix_addPKfS0_Pfii
        .type           _Z10matrix_addPKfS0_Pfii,@function
        .size           _Z10matrix_addPKfS0_Pfii,(.L_x_3 - _Z10matrix_addPKfS0_Pfii)
        .other          _Z10matrix_addPKfS0_Pfii,@"STO_CUDA_ENTRY STV_DEFAULT"
_Z10matrix_addPKfS0_Pfii:
.text._Z10matrix_addPKfS0_Pfii:
[----:B------:R-:W-:Y:S01]  /*0000*/  LDC R1, c[0x0][0x37c] ;  /* 0x0000df00ff017b82 */ /* 0x000fe20000000800 */
[----:B------:R-:W-:Y:S05]  /*0010*/  EXIT ;  /* 0x000000000000794d */ /* 0x000fea0003800000 */
.L_x_1:
        /* <DEDUP_REMOVED lines=14> */
.L_x_3:


//--------------------- .nv.shared.reserved.0     --------------------------
	.section	.nv.shared.reserved.0,"aw",@nobits
	.weak		__nv_reservedSMEM_offset_0_alias
	.size		__nv_reservedSMEM_offset_0_alias, 0, 64
	.other		__nv_reservedSMEM_offset_0_alias,@"STO_CUDA_RESERVED_SHARED STV_DEFAULT"
__nv_reservedSMEM_offset_0_alias:
	.zero		0
	.zero		64


//--------------------- .nv.constant0._Z12matrix_scalePKfPffii --------------------------
	.section	.nv.constant0._Z12matrix_scalePKfPffii,"a",@progbits
	.sectionflags	@""
	.align	4
.nv.constant0._Z12matrix_scalePKfPffii:
	.zero		924


//--------------------- .nv.constant0._Z10matrix_addPKfS0_Pfii --------------------------
	.section	.nv.constant0._Z10matrix_addPKfS0_Pfii,"a",@progbits
	.sectionflags	@""
	.align	4
.nv.constant0._Z10matrix_addPKfS0_Pfii:
	.zero		928


//--------------------- SYMBOLS --------------------------

	.type		.nv.reservedSmem.offset0,@object
	.size		.nv.reservedSmem.offset0,0x4
